//
// Generated by NVIDIA NVVM Compiler
//
// Compiler Build ID: CL-36424714
// Cuda compilation tools, release 13.0, V13.0.88
// Based on NVVM 20.0.0
//

.version 9.0
.target sm_100
.address_size 64

	// .globl	_Z12multMatricesPiS_S_ii

.visible .entry _Z12multMatricesPiS_S_ii(
	.param .u64 .ptr .align 1 _Z12multMatricesPiS_S_ii_param_0,
	.param .u64 .ptr .align 1 _Z12multMatricesPiS_S_ii_param_1,
	.param .u64 .ptr .align 1 _Z12multMatricesPiS_S_ii_param_2,
	.param .u32 _Z12multMatricesPiS_S_ii_param_3,
	.param .u32 _Z12multMatricesPiS_S_ii_param_4
)
{
	.reg .pred 	%p<2>;
	.reg .b32 	%r<29>;
	.reg .b64 	%rd<15>;

	ld.param.u64 	%rd4, [_Z12multMatricesPiS_S_ii_param_0];
	ld.param.u64 	%rd5, [_Z12multMatricesPiS_S_ii_param_1];
	ld.param.u64 	%rd3, [_Z12multMatricesPiS_S_ii_param_2];
	ld.param.u32 	%r10, [_Z12multMatricesPiS_S_ii_param_3];
	ld.param.u32 	%r12, [_Z12multMatricesPiS_S_ii_param_4];
	cvta.to.global.u64 	%rd6, %rd5;
	cvta.to.global.u64 	%rd7, %rd4;
	mul.lo.s32 	%r1, %r12, 100;
	add.s64 	%rd1, %rd7, 8;
	add.s64 	%rd2, %rd6, 800;
	mov.b32 	%r27, 0;
	mov.u32 	%r25, %r10;
	mov.u32 	%r26, %r1;
	mov.u32 	%r28, %r27;
$L__BB0_1:
	mul.wide.s32 	%rd8, %r26, 4;
	add.s64 	%rd9, %rd1, %rd8;
	mul.wide.s32 	%rd10, %r25, 4;
	add.s64 	%rd11, %rd2, %rd10;
	ld.global.u32 	%r13, [%rd9+-8];
	ld.global.u32 	%r14, [%rd11+-800];
	mad.lo.s32 	%r15, %r14, %r13, %r28;
	ld.global.u32 	%r16, [%rd9+-4];
	ld.global.u32 	%r17, [%rd11+-400];
	mad.lo.s32 	%r18, %r17, %r16, %r15;
	ld.global.u32 	%r19, [%rd9];
	ld.global.u32 	%r20, [%rd11];
	mad.lo.s32 	%r21, %r20, %r19, %r18;
	ld.global.u32 	%r22, [%rd9+4];
	ld.global.u32 	%r23, [%rd11+400];
	mad.lo.s32 	%r28, %r23, %r22, %r21;
	add.s32 	%r27, %r27, 4;
	add.s32 	%r26, %r26, 4;
	add.s32 	%r25, %r25, 400;
	setp.ne.s32 	%p1, %r27, 100;
	@%p1 bra 	$L__BB0_1;
	cvta.to.global.u64 	%rd12, %rd3;
	add.s32 	%r24, %r1, %r10;
	mul.wide.s32 	%rd13, %r24, 4;
	add.s64 	%rd14, %rd12, %rd13;
	st.global.u32 	[%rd14], %r28;
	ret;

}


// ===== COMPILED SASS (sm_100) =====

	.target	sm_100

	.elftype	@"ET_EXEC"


//--------------------- .note.nv.tkinfo           --------------------------
	.section	.note.nv.tkinfo,"",@"SHT_NOTE"
	.sectionflags	@"SHF_NOTE_NV_TKINFO"
	.tkinfo
        /*0018*/ 	.word	0x00000002
        /*0030*/ 	.string	""
        /*0030*/ 	.string	"ptxas"
        /*0030*/ 	.string	"Cuda compilation tools, release 13.0, V13.0.88"
        /*0030*/ 	.string	"Build cuda_13.0.r13.0/compiler.36424714_0"
        /*0030*/ 	.string	"-arch sm_100 -m 64 "



//--------------------- .note.nv.cuinfo           --------------------------
	.section	.note.nv.cuinfo,"",@"SHT_NOTE"
	.sectionflags	@"SHF_NOTE_NV_CUINFO"
        /*0018*/ 	.short	0x0002
        /*001a*/ 	.short	0x0064
        /*001c*/ 	.short	0x0082
	.zero		2


//--------------------- .nv.info                  --------------------------
	.section	.nv.info,"",@"SHT_CUDA_INFO"
	.align	4


	//----- nvinfo : EIATTR_REGCOUNT
	.align		4
        /*0000*/ 	.byte	0x04, 0x2f
        /*0002*/ 	.short	(.L_1 - .L_0)
	.align		4
.L_0:
        /*0004*/ 	.word	index@(_Z12multMatricesPiS_S_ii)
        /*0008*/ 	.word	0x00000020


	//----- nvinfo : EIATTR_FRAME_SIZE
	.align		4
.L_1:
        /*000c*/ 	.byte	0x04, 0x11
        /*000e*/ 	.short	(.L_3 - .L_2)
	.align		4
.L_2:
        /*0010*/ 	.word	index@(_Z12multMatricesPiS_S_ii)
        /*0014*/ 	.word	0x00000000


	//----- nvinfo : EIATTR_MIN_STACK_SIZE
	.align		4
.L_3:
        /*0018*/ 	.byte	0x04, 0x12
        /*001a*/ 	.short	(.L_5 - .L_4)
	.align		4
.L_4:
        /*001c*/ 	.word	index@(_Z12multMatricesPiS_S_ii)
        /*0020*/ 	.word	0x00000000
.L_5:


//--------------------- .nv.compat                --------------------------
	.section	.nv.compat,"",@"SHT_CUDA_COMPAT_INFO"
	.align	4
        /*0000*/ 	.byte	0x02, 0x09, 0x00, 0x00, 0x02, 0x02, 0x01, 0x00, 0x02, 0x05, 0x05, 0x00, 0x03, 0x07, 0x01, 0x01
        /*0010*/ 	.byte	0x02, 0x03, 0x00, 0x00, 0x02, 0x06, 0x01, 0x00, 0x04, 0x0b, 0x08, 0x00, 0x09, 0x00, 0x00, 0x00
        /*0020*/ 	.byte	0x00, 0x00, 0x00, 0x00


//--------------------- .nv.info._Z12multMatricesPiS_S_ii --------------------------
	.section	.nv.info._Z12multMatricesPiS_S_ii,"",@"SHT_CUDA_INFO"
	.sectionflags	@""
	.align	4


	//----- nvinfo : EIATTR_CUDA_API_VERSION
	.align		4
        /*0000*/ 	.byte	0x04, 0x37
        /*0002*/ 	.short	(.L_7 - .L_6)
.L_6:
        /*0004*/ 	.word	0x00000082


	//----- nvinfo : EIATTR_KPARAM_INFO
	.align		4
.L_7:
        /*0008*/ 	.byte	0x04, 0x17
        /*000a*/ 	.short	(.L_9 - .L_8)
.L_8:
        /*000c*/ 	.word	0x00000000
        /*0010*/ 	.short	0x0004
        /*0012*/ 	.short	0x001c
        /*0014*/ 	.byte	0x00, 0xf0, 0x11, 0x00


	//----- nvinfo : EIATTR_KPARAM_INFO
	.align		4
.L_9:
        /*0018*/ 	.byte	0x04, 0x17
        /*001a*/ 	.short	(.L_11 - .L_10)
.L_10:
        /*001c*/ 	.word	0x00000000
        /*0020*/ 	.short	0x0003
        /*0022*/ 	.short	0x0018
        /*0024*/ 	.byte	0x00, 0xf0, 0x11, 0x00


	//----- nvinfo : EIATTR_KPARAM_INFO
	.align		4
.L_11:
        /*0028*/ 	.byte	0x04, 0x17
        /*002a*/ 	.short	(.L_13 - .L_12)
.L_12:
        /*002c*/ 	.word	0x00000000
        /*0030*/ 	.short	0x0002
        /*0032*/ 	.short	0x0010
        /*0034*/ 	.byte	0x00, 0xf5, 0x21, 0x00


	//----- nvinfo : EIATTR_KPARAM_INFO
	.align		4
.L_13:
        /*0038*/ 	.byte	0x04, 0x17
        /*003a*/ 	.short	(.L_15 - .L_14)
.L_14:
        /*003c*/ 	.word	0x00000000
        /*0040*/ 	.short	0x0001
        /*0042*/ 	.short	0x0008
        /*0044*/ 	.byte	0x00, 0xf5, 0x21, 0x00


	//----- nvinfo : EIATTR_KPARAM_INFO
	.align		4
.L_15:
        /*0048*/ 	.byte	0x04, 0x17
        /*004a*/ 	.short	(.L_17 - .L_16)
.L_16:
        /*004c*/ 	.word	0x00000000
        /*0050*/ 	.short	0x0000
        /*0052*/ 	.short	0x0000
        /*0054*/ 	.byte	0x00, 0xf5, 0x21, 0x00


	//----- nvinfo : EIATTR_SPARSE_MMA_MASK
	.align		4
.L_17:
        /*0058*/ 	.byte	0x03, 0x50
        /*005a*/ 	.short	0x0000


	//----- nvinfo : EIATTR_MAXREG_COUNT
	.align		4
        /*005c*/ 	.byte	0x03, 0x1b
        /*005e*/ 	.short	0x00ff


	//----- nvinfo : EIATTR_MERCURY_ISA_VERSION
	.align		4
        /*0060*/ 	.byte	0x03, 0x5f
        /*0062*/ 	.short	0x0101


	//----- nvinfo : EIATTR_VRC_CTA_INIT_COUNT
	.align		4
        /*0064*/ 	.byte	0x02, 0x4a
	.zero		1
	.zero		1


	//----- nvinfo : EIATTR_EXIT_INSTR_OFFSETS
	.align		4
        /*0068*/ 	.byte	0x04, 0x1c
        /*006a*/ 	.short	(.L_19 - .L_18)


	//   ....[0]....
.L_18:
        /*006c*/ 	.word	0x000019c0


	//----- nvinfo : EIATTR_CBANK_PARAM_SIZE
	.align		4
.L_19:
        /*0070*/ 	.byte	0x03, 0x19
        /*0072*/ 	.short	0x0020


	//----- nvinfo : EIATTR_PARAM_CBANK
	.align		4
        /*0074*/ 	.byte	0x04, 0x0a
        /*0076*/ 	.short	(.L_21 - .L_20)
	.align		4
.L_20:
        /*0078*/ 	.word	index@(.nv.constant0._Z12multMatricesPiS_S_ii)
        /*007c*/ 	.short	0x0380
        /*007e*/ 	.short	0x0020


	//----- nvinfo : EIATTR_SW_WAR
	.align		4
.L_21:
        /*0080*/ 	.byte	0x04, 0x36
        /*0082*/ 	.short	(.L_23 - .L_22)
.L_22:
        /*0084*/ 	.word	0x00000008
.L_23:


//--------------------- .nv.callgraph             --------------------------
	.section	.nv.callgraph,"",@"SHT_CUDA_CALLGRAPH"
	.align	4
	.sectionentsize	8
	.align		4
        /*0000*/ 	.word	0x00000000
	.align		4
        /*0004*/ 	.word	0xffffffff
	.align		4
        /*0008*/ 	.word	0x00000000
	.align		4
        /*000c*/ 	.word	0xfffffffe
	.align		4
        /*0010*/ 	.word	0x00000000
	.align		4
        /*0014*/ 	.word	0xfffffffd
	.align		4
        /*0018*/ 	.word	0x00000000
	.align		4
        /*001c*/ 	.word	0xfffffffc


//--------------------- .text._Z12multMatricesPiS_S_ii --------------------------
	.section	.text._Z12multMatricesPiS_S_ii,"ax",@progbits
	.align	128
        .global         _Z12multMatricesPiS_S_ii
        .type           _Z12multMatricesPiS_S_ii,@function
        .size           _Z12multMatricesPiS_S_ii,(.L_x_1 - _Z12multMatricesPiS_S_ii)
        .other          _Z12multMatricesPiS_S_ii,@"STO_CUDA_ENTRY STV_DEFAULT"
_Z12multMatricesPiS_S_ii:
.text._Z12multMatricesPiS_S_ii:
[----:B------:R-:W-:Y:S08]  /*0000*/  LDC R1, c[0x0][0x37c] ;  /* 0x0000df00ff017b82 */ /* 0x000ff00000000800 */
[----:B------:R-:W0:Y:S01]  /*0010*/  LDC.64 R4, c[0x0][0x380] ;  /* 0x0000e000ff047b82 */ /* 0x000e220000000a00 */
[----:B------:R-:W1:Y:S07]  /*0020*/  LDCU.64 UR4, c[0x0][0x358] ;  /* 0x00006b00ff0477ac */ /* 0x000e6e0008000a00 */
[----:B------:R-:W2:Y:S08]  /*0030*/  LDC.64 R6, c[0x0][0x388] ;  /* 0x0000e200ff067b82 */ /* 0x000eb00000000a00 */
[----:B------:R-:W3:Y:S01]  /*0040*/  LDC.64 R2, c[0x0][0x398] ;  /* 0x0000e600ff027b82 */ /* 0x000ee20000000a00 */
[----:B0-----:R-:W-:-:S04]  /*0050*/  IADD3 R4, P0, PT, R4, 0x8, RZ ;  /* 0x0000000804047810 */ /* 0x001fc80007f1e0ff */
[----:B------:R-:W-:Y:S02]  /*0060*/  IADD3.X R5, PT, PT, RZ, R5, RZ, P0, !PT ;  /* 0x00000005ff057210 */ /* 0x000fe400007fe4ff */
[----:B--2---:R-:W-:-:S04]  /*0070*/  IADD3 R6, P1, PT, R6, 0x320, RZ ;  /* 0x0000032006067810 */ /* 0x004fc80007f3e0ff */
[----:B------:R-:W-:Y:S01]  /*0080*/  IADD3.X R7, PT, PT, RZ, R7, RZ, P1, !PT ;  /* 0x00000007ff077210 */ /* 0x000fe20000ffe4ff */
[----:B---3--:R-:W-:Y:S02]  /*0090*/  IMAD R3, R3, 0x64, RZ ;  /* 0x0000006403037824 */ /* 0x008fe400078e02ff */
[----:B------:R-:W-:-:S04]  /*00a0*/  IMAD.WIDE R14, R2, 0x4, R6 ;  /* 0x00000004020e7825 */ /* 0x000fc800078e0206 */
[C---:B------:R-:W-:Y:S01]  /*00b0*/  IMAD.WIDE R24, R3.reuse, 0x4, R4 ;  /* 0x0000000403187825 */ /* 0x040fe200078e0204 */
[----:B-1----:R-:W2:Y:S04]  /*00c0*/  LDG.E R11, desc[UR4][R14.64+-0x320] ;  /* 0xfffce0040e0b7981 */ /* 0x002ea8000c1e1900 */
[----:B------:R-:W2:Y:S04]  /*00d0*/  LDG.E R10, desc[UR4][R24.64+-0x8] ;  /* 0xfffff804180a7981 */ /* 0x000ea8000c1e1900 */
[----:B------:R-:W3:Y:S04]  /*00e0*/  LDG.E R20, desc[UR4][R24.64+-0x4] ;  /* 0xfffffc0418147981 */ /* 0x000ee8000c1e1900 */
[----:B------:R-:W3:Y:S04]  /*00f0*/  LDG.E R29, desc[UR4][R14.64+-0x190] ;  /* 0xfffe70040e1d7981 */ /* 0x000ee8000c1e1900 */
[----:B------:R-:W4:Y:S04]  /*0100*/  LDG.E R12, desc[UR4][R24.64] ;  /* 0x00000004180c7981 */ /* 0x000f28000c1e1900 */
[----:B------:R-:W4:Y:S04]  /*0110*/  LDG.E R13, desc[UR4][R14.64] ;  /* 0x000000040e0d7981 */ /* 0x000f28000c1e1900 */
[----:B------:R-:W5:Y:S04]  /*0120*/  LDG.E R18, desc[UR4][R24.64+0x4] ;  /* 0x0000040418127981 */ /* 0x000f68000c1e1900 */
[----:B------:R0:W5:Y:S01]  /*0130*/  LDG.E R23, desc[UR4][R14.64+0x190] ;  /* 0x000190040e177981 */ /* 0x000162000c1e1900 */
[----:B------:R-:W-:-:S02]  /*0140*/  IADD3 R27, PT, PT, R3, 0x4, RZ ;  /* 0x00000004031b7810 */ /* 0x000fc40007ffe0ff */
[----:B------:R-:W-:-:S03]  /*0150*/  IADD3 R9, PT, PT, R2, 0x190, RZ ;  /* 0x0000019002097810 */ /* 0x000fc60007ffe0ff */
[----:B------:R-:W-:-:S04]  /*0160*/  IMAD.WIDE R26, R27, 0x4, R4 ;  /* 0x000000041b1a7825 */ /* 0x000fc800078e0204 */
[C---:B0-----:R-:W-:Y:S01]  /*0170*/  IMAD.WIDE R14, R9.reuse, 0x4, R6 ;  /* 0x00000004090e7825 */ /* 0x041fe200078e0206 */
[----:B------:R-:W5:Y:S04]  /*0180*/  LDG.E R16, desc[UR4][R26.64+-0x8] ;  /* 0xfffff8041a107981 */ /* 0x000f68000c1e1900 */
[----:B------:R-:W5:Y:S04]  /*0190*/  LDG.E R21, desc[UR4][R14.64+-0x320] ;  /* 0xfffce0040e157981 */ /* 0x000f68000c1e1900 */
[----:B------:R-:W5:Y:S04]  /*01a0*/  LDG.E R22, desc[UR4][R26.64+-0x4] ;  /* 0xfffffc041a167981 */ /* 0x000f68000c1e1900 */
[----:B------:R-:W5:Y:S04]  /*01b0*/  LDG.E R25, desc[UR4][R14.64+-0x190] ;  /* 0xfffe70040e197981 */ /* 0x000f68000c1e1900 */
[----:B------:R-:W5:Y:S04]  /*01c0*/  LDG.E R8, desc[UR4][R26.64] ;  /* 0x000000041a087981 */ /* 0x000f68000c1e1900 */
[----:B------:R-:W5:Y:S01]  /*01d0*/  LDG.E R17, desc[UR4][R14.64] ;  /* 0x000000040e117981 */ /* 0x000f62000c1e1900 */
[----:B------:R-:W-:-:S03]  /*01e0*/  IADD3 R28, PT, PT, R9, 0x190, RZ ;  /* 0x00000190091c7810 */ /* 0x000fc60007ffe0ff */
[----:B------:R0:W5:Y:S04]  /*01f0*/  LDG.E R0, desc[UR4][R26.64+0x4] ;  /* 0x000004041a007981 */ /* 0x000168000c1e1900 */
[----:B------:R-:W5:Y:S01]  /*0200*/  LDG.E R19, desc[UR4][R14.64+0x190] ;  /* 0x000190040e137981 */ /* 0x000f62000c1e1900 */
[----:B--2---:R-:W-:Y:S01]  /*0210*/  IMAD R10, R10, R11, RZ ;  /* 0x0000000b0a0a7224 */ /* 0x004fe200078e02ff */
[----:B------:R-:W-:-:S03]  /*0220*/  IADD3 R11, PT, PT, R3, 0x8, RZ ;  /* 0x00000008030b7810 */ /* 0x000fc60007ffe0ff */
[----:B---3--:R-:W-:Y:S02]  /*0230*/  IMAD R20, R20, R29, R10 ;  /* 0x0000001d14147224 */ /* 0x008fe400078e020a */
[----:B------:R-:W-:-:S04]  /*0240*/  IMAD.WIDE R10, R11, 0x4, R4 ;  /* 0x000000040b0a7825 */ /* 0x000fc800078e0204 */
[----:B------:R-:W-:Y:S01]  /*0250*/  IMAD.WIDE R28, R28, 0x4, R6 ;  /* 0x000000041c1c7825 */ /* 0x000fe200078e0206 */
[----:B------:R-:W2:Y:S03]  /*0260*/  LDG.E R14, desc[UR4][R10.64] ;  /* 0x000000040a0e7981 */ /* 0x000ea6000c1e1900 */
[----:B----4-:R-:W-:Y:S01]  /*0270*/  IMAD R20, R12, R13, R20 ;  /* 0x0000000d0c147224 */ /* 0x010fe200078e0214 */
[----:B------:R-:W3:Y:S04]  /*0280*/  LDG.E R27, desc[UR4][R28.64+-0x190] ;  /* 0xfffe70041c1b7981 */ /* 0x000ee8000c1e1900 */
[----:B------:R-:W4:Y:S04]  /*0290*/  LDG.E R12, desc[UR4][R10.64+-0x8] ;  /* 0xfffff8040a0c7981 */ /* 0x000f28000c1e1900 */
[----:B------:R-:W4:Y:S01]  /*02a0*/  LDG.E R13, desc[UR4][R28.64+-0x320] ;  /* 0xfffce0041c0d7981 */ /* 0x000f22000c1e1900 */
[----:B-----5:R-:W-:-:S03]  /*02b0*/  IMAD R24, R18, R23, R20 ;  /* 0x0000001712187224 */ /* 0x020fc600078e0214 */
[----:B------:R-:W3:Y:S04]  /*02c0*/  LDG.E R20, desc[UR4][R10.64+-0x4] ;  /* 0xfffffc040a147981 */ /* 0x000ee8000c1e1900 */
[----:B------:R-:W2:Y:S04]  /*02d0*/  LDG.E R15, desc[UR4][R28.64] ;  /* 0x000000041c0f7981 */ /* 0x000ea8000c1e1900 */
[----:B------:R1:W5:Y:S04]  /*02e0*/  LDG.E R18, desc[UR4][R10.64+0x4] ;  /* 0x000004040a127981 */ /* 0x000368000c1e1900 */
[----:B------:R-:W5:Y:S01]  /*02f0*/  LDG.E R23, desc[UR4][R28.64+0x190] ;  /* 0x000190041c177981 */ /* 0x000f62000c1e1900 */
[----:B------:R-:W-:Y:S01]  /*0300*/  IMAD R16, R16, R21, R24 ;  /* 0x0000001510107224 */ /* 0x000fe200078e0218 */
[----:B------:R-:W-:-:S02]  /*0310*/  IADD3 R21, PT, PT, R3, 0xc, RZ ;  /* 0x0000000c03157810 */ /* 0x000fc40007ffe0ff */
[----:B0-----:R-:W-:Y:S01]  /*0320*/  IADD3 R26, PT, PT, R9, 0x320, RZ ;  /* 0x00000320091a7810 */ /* 0x001fe20007ffe0ff */
[----:B------:R-:W-:Y:S02]  /*0330*/  IMAD R16, R22, R25, R16 ;  /* 0x0000001916107224 */ /* 0x000fe400078e0210 */
[----:B------:R-:W-:-:S04]  /*0340*/  IMAD.WIDE R24, R21, 0x4, R4 ;  /* 0x0000000415187825 */ /* 0x000fc800078e0204 */
[----:B-1----:R-:W-:Y:S01]  /*0350*/  IMAD.WIDE R10, R26, 0x4, R6 ;  /* 0x000000041a0a7825 */ /* 0x002fe200078e0206 */
[----:B------:R-:W5:Y:S03]  /*0360*/  LDG.E R22, desc[UR4][R24.64+-0x4] ;  /* 0xfffffc0418167981 */ /* 0x000f66000c1e1900 */
[----:B------:R-:W-:Y:S01]  /*0370*/  IMAD R8, R8, R17, R16 ;  /* 0x0000001108087224 */ /* 0x000fe200078e0210 */
[----:B------:R-:W5:Y:S04]  /*0380*/  LDG.E R29, desc[UR4][R10.64+-0x190] ;  /* 0xfffe70040a1d7981 */ /* 0x000f68000c1e1900 */
[----:B------:R-:W5:Y:S04]  /*0390*/  LDG.E R16, desc[UR4][R24.64+-0x8] ;  /* 0xfffff80418107981 */ /* 0x000f68000c1e1900 */
[----:B------:R-:W5:Y:S01]  /*03a0*/  LDG.E R17, desc[UR4][R10.64+-0x320] ;  /* 0xfffce0040a117981 */ /* 0x000f62000c1e1900 */
[----:B------:R-:W-:-:S03]  /*03b0*/  IMAD R26, R0, R19, R8 ;  /* 0x00000013001a7224 */ /* 0x000fc600078e0208 */
[----:B------:R-:W5:Y:S04]  /*03c0*/  LDG.E R8, desc[UR4][R24.64] ;  /* 0x0000000418087981 */ /* 0x000f68000c1e1900 */
[----:B------:R-:W5:Y:S04]  /*03d0*/  LDG.E R21, desc[UR4][R10.64] ;  /* 0x000000040a157981 */ /* 0x000f68000c1e1900 */
[----:B------:R5:W5:Y:S04]  /*03e0*/  LDG.E R0, desc[UR4][R24.64+0x4] ;  /* 0x0000040418007981 */ /* 0x000b68000c1e1900 */
[----:B------:R-:W5:Y:S01]  /*03f0*/  LDG.E R19, desc[UR4][R10.64+0x190] ;  /* 0x000190040a137981 */ /* 0x000f62000c1e1900 */
[----:B----4-:R-:W-:Y:S01]  /*0400*/  IMAD R12, R12, R13, R26 ;  /* 0x0000000d0c0c7224 */ /* 0x010fe200078e021a */
[----:B------:R-:W-:-:S02]  /*0410*/  IADD3 R13, PT, PT, R3, 0x10, RZ ;  /* 0x00000010030d7810 */ /* 0x000fc40007ffe0ff */
[----:B------:R-:W-:Y:S01]  /*0420*/  IADD3 R26, PT, PT, R9, 0x4b0, RZ ;  /* 0x000004b0091a7810 */ /* 0x000fe20007ffe0ff */
[----:B---3--:R-:W-:Y:S02]  /*0430*/  IMAD R20, R20, R27, R12 ;  /* 0x0000001b14147224 */ /* 0x008fe400078e020c */
[----:B------:R-:W-:-:S04]  /*0440*/  IMAD.WIDE R12, R13, 0x4, R4 ;  /* 0x000000040d0c7825 */ /* 0x000fc800078e0204 */
[----:B------:R-:W-:Y:S01]  /*0450*/  IMAD.WIDE R26, R26, 0x4, R6 ;  /* 0x000000041a1a7825 */ /* 0x000fe200078e0206 */
[----:B------:R-:W3:Y:S03]  /*0460*/  LDG.E R10, desc[UR4][R12.64] ;  /* 0x000000040c0a7981 */ /* 0x000ee6000c1e1900 */
[----:B--2---:R-:W-:Y:S01]  /*0470*/  IMAD R20, R14, R15, R20 ;  /* 0x0000000f0e147224 */ /* 0x004fe200078e0214 */
[----:B------:R-:W2:Y:S04]  /*0480*/  LDG.E R25, desc[UR4][R26.64+-0x190] ;  /* 0xfffe70041a197981 */ /* 0x000ea8000c1e1900 */
[----:B------:R-:W4:Y:S04]  /*0490*/  LDG.E R14, desc[UR4][R12.64+-0x8] ;  /* 0xfffff8040c0e7981 */ /* 0x000f28000c1e1900 */
[----:B------:R-:W4:Y:S01]  /*04a0*/  LDG.E R15, desc[UR4][R26.64+-0x320] ;  /* 0xfffce0041a0f7981 */ /* 0x000f22000c1e1900 */
[----:B-----5:R-:W-:-:S03]  /*04b0*/  IMAD R24, R18, R23, R20 ;  /* 0x0000001712187224 */ /* 0x020fc600078e0214 */
[----:B------:R-:W2:Y:S04]  /*04c0*/  LDG.E R20, desc[UR4][R12.64+-0x4] ;  /* 0xfffffc040c147981 */ /* 0x000ea8000c1e1900 */
[----:B------:R-:W3:Y:S04]  /*04d0*/  LDG.E R11, desc[UR4][R26.64] ;  /* 0x000000041a0b7981 */ /* 0x000ee8000c1e1900 */
[----:B------:R-:W5:Y:S04]  /*04e0*/  LDG.E R18, desc[UR4][R12.64+0x4] ;  /* 0x000004040c127981 */ /* 0x000f68000c1e1900 */
[----:B------:R-:W5:Y:S01]  /*04f0*/  LDG.E R23, desc[UR4][R26.64+0x190] ;  /* 0x000190041a177981 */ /* 0x000f62000c1e1900 */
[----:B------:R-:W-:Y:S01]  /*0500*/  IMAD R16, R16, R17, R24 ;  /* 0x0000001110107224 */ /* 0x000fe200078e0218 */
[----:B------:R-:W-:-:S02]  /*0510*/  IADD3 R17, PT, PT, R3, 0x14, RZ ;  /* 0x0000001403117810 */ /* 0x000fc40007ffe0ff */
[----:B------:R-:W-:Y:S01]  /*0520*/  IADD3 R24, PT, PT, R9, 0x640, RZ ;  /* 0x0000064009187810 */ /* 0x000fe20007ffe0ff */
[----:B------:R-:W-:Y:S02]  /*0530*/  IMAD R22, R22, R29, R16 ;  /* 0x0000001d16167224 */ /* 0x000fe400078e0210 */
[----:B------:R-:W-:-:S04]  /*0540*/  IMAD.WIDE R28, R17, 0x4, R4 ;  /* 0x00000004111c7825 */ /* 0x000fc800078e0204 */
[----:B------:R-:W-:Y:S01]  /*0550*/  IMAD.WIDE R16, R24, 0x4, R6 ;  /* 0x0000000418107825 */ /* 0x000fe200078e0206 */
[----:B------:R-:W5:Y:S04]  /*0560*/  LDG.E R12, desc[UR4][R28.64+-0x8] ;  /* 0xfffff8041c0c7981 */ /* 0x000f68000c1e1900 */
[----:B------:R-:W5:Y:S01]  /*0570*/  LDG.E R13, desc[UR4][R16.64+-0x320] ;  /* 0xfffce004100d7981 */ /* 0x000f62000c1e1900 */
[----:B------:R-:W-:-:S03]  /*0580*/  IMAD R8, R8, R21, R22 ;  /* 0x0000001508087224 */ /* 0x000fc600078e0216 */
        /* <DEDUP_REMOVED lines=10> */
[----:B--2---:R-:W-:Y:S02]  /*0630*/  IMAD R20, R20, R25, R14 ;  /* 0x0000001914147224 */ /* 0x004fe400078e020e */
[----:B------:R-:W-:-:S04]  /*0640*/  IMAD.WIDE R14, R15, 0x4, R4 ;  /* 0x000000040f0e7825 */ /* 0x000fc800078e0204 */
[----:B------:R-:W-:Y:S01]  /*0650*/  IMAD.WIDE R24, R24, 0x4, R6 ;  /* 0x0000000418187825 */ /* 0x000fe200078e0206 */
[----:B------:R-:W2:Y:S03]  /*0660*/  LDG.E R16, desc[UR4][R14.64+-0x4] ;  /* 0xfffffc040e107981 */ /* 0x000ea6000c1e1900 */
[----:B---3--:R-:W-:Y:S01]  /*0670*/  IMAD R20, R10, R11, R20 ;  /* 0x0000000b0a147224 */ /* 0x008fe200078e0214 */
[----:B------:R-:W2:Y:S04]  /*0680*/  LDG.E R17, desc[UR4][R24.64+-0x190] ;  /* 0xfffe700418117981 */ /* 0x000ea8000c1e1900 */
[----:B------:R-:W3:Y:S04]  /*0690*/  LDG.E R10, desc[UR4][R14.64+-0x8] ;  /* 0xfffff8040e0a7981 */ /* 0x000ee8000c1e1900 */
[----:B------:R-:W3:Y:S01]  /*06a0*/  LDG.E R11, desc[UR4][R24.64+-0x320] ;  /* 0xfffce004180b7981 */ /* 0x000ee2000c1e1900 */
[----:B-----5:R-:W-:-:S03]  /*06b0*/  IMAD R26, R18, R23, R20 ;  /* 0x00000017121a7224 */ /* 0x020fc600078e0214 */
[----:B------:R-:W4:Y:S04]  /*06c0*/  LDG.E R20, desc[UR4][R14.64] ;  /* 0x000000040e147981 */ /* 0x000f28000c1e1900 */
[----:B------:R-:W4:Y:S04]  /*06d0*/  LDG.E R23, desc[UR4][R24.64] ;  /* 0x0000000418177981 */ /* 0x000f28000c1e1900 */
[----:B------:R-:W5:Y:S04]  /*06e0*/  LDG.E R18, desc[UR4][R14.64+0x4] ;  /* 0x000004040e127981 */ /* 0x000f68000c1e1900 */
[----:B------:R-:W5:Y:S01]  /*06f0*/  LDG.E R29, desc[UR4][R24.64+0x190] ;  /* 0x00019004181d7981 */ /* 0x000f62000c1e1900 */
[----:B------:R-:W-:Y:S01]  /*0700*/  IMAD R12, R12, R13, R26 ;  /* 0x0000000d0c0c7224 */ /* 0x000fe200078e021a */
[----:B------:R-:W-:-:S02]  /*0710*/  IADD3 R13, PT, PT, R3, 0x1c, RZ ;  /* 0x0000001c030d7810 */ /* 0x000fc40007ffe0ff */
[----:B0-----:R-:W-:Y:S01]  /*0720*/  IADD3 R28, PT, PT, R9, 0x960, RZ ;  /* 0x00000960091c7810 */ /* 0x001fe20007ffe0ff */
[----:B------:R-:W-:Y:S02]  /*0730*/  IMAD R22, R22, R27, R12 ;  /* 0x0000001b16167224 */ /* 0x000fe400078e020c */
[----:B------:R-:W-:-:S04]  /*0740*/  IMAD.WIDE R26, R13, 0x4, R4 ;  /* 0x000000040d1a7825 */ /* 0x000fc800078e0204 */
[----:B------:R-:W-:Y:S01]  /*0750*/  IMAD.WIDE R12, R28, 0x4, R6 ;  /* 0x000000041c0c7825 */ /* 0x000fe200078e0206 */
[----:B------:R-:W5:Y:S03]  /*0760*/  LDG.E R14, desc[UR4][R26.64+-0x8] ;  /* 0xfffff8041a0e7981 */ /* 0x000f66000c1e1900 */
[----:B------:R-:W-:Y:S01]  /*0770*/  IMAD R8, R8, R21, R22 ;  /* 0x0000001508087224 */ /* 0x000fe200078e0216 */
[----:B------:R-:W5:Y:S04]  /*0780*/  LDG.E R24, desc[UR4][R26.64+-0x4] ;  /* 0xfffffc041a187981 */ /* 0x000f68000c1e1900 */
[----:B------:R-:W5:Y:S04]  /*0790*/  LDG.E R21, desc[UR4][R12.64+-0x320] ;  /* 0xfffce0040c157981 */ /* 0x000f68000c1e1900 */
[----:B------:R-:W5:Y:S01]  /*07a0*/  LDG.E R25, desc[UR4][R12.64+-0x190] ;  /* 0xfffe70040c197981 */ /* 0x000f62000c1e1900 */
[----:B------:R-:W-:-:S03]  /*07b0*/  IMAD R22, R0, R19, R8 ;  /* 0x0000001300167224 */ /* 0x000fc600078e0208 */
[----:B------:R-:W5:Y:S04]  /*07c0*/  LDG.E R8, desc[UR4][R26.64] ;  /* 0x000000041a087981 */ /* 0x000f68000c1e1900 */
[----:B------:R-:W5:Y:S01]  /*07d0*/  LDG.E R15, desc[UR4][R12.64] ;  /* 0x000000040c0f7981 */ /* 0x000f62000c1e1900 */
[----:B------:R-:W-:-:S03]  /*07e0*/  IADD3 R28, PT, PT, R9, 0xaf0, RZ ;  /* 0x00000af0091c7810 */ /* 0x000fc60007ffe0ff */
[----:B------:R5:W5:Y:S04]  /*07f0*/  LDG.E R0, desc[UR4][R26.64+0x4] ;  /* 0x000004041a007981 */ /* 0x000b68000c1e1900 */
[----:B------:R-:W5:Y:S01]  /*0800*/  LDG.E R19, desc[UR4][R12.64+0x190] ;  /* 0x000190040c137981 */ /* 0x000f62000c1e1900 */
[----:B---3--:R-:W-:Y:S01]  /*0810*/  IMAD R10, R10, R11, R22 ;  /* 0x0000000b0a0a7224 */ /* 0x008fe200078e0216 */
[----:B------:R-:W-:-:S03]  /*0820*/  IADD3 R11, PT, PT, R3, 0x20, RZ ;  /* 0x00000020030b7810 */ /* 0x000fc60007ffe0ff */
[----:B--2---:R-:W-:Y:S02]  /*0830*/  IMAD R22, R16, R17, R10 ;  /* 0x0000001110167224 */ /* 0x004fe400078e020a */
        /* <DEDUP_REMOVED lines=14> */
[----:B------:R-:W-:Y:S01]  /*0920*/  IADD3 R26, PT, PT, R9, 0xc80, RZ ;  /* 0x00000c80091a7810 */ /* 0x000fe20007ffe0ff */
[----:B------:R-:W-:Y:S02]  /*0930*/  IMAD R14, R24, R25, R14 ;  /* 0x00000019180e7224 */ /* 0x000fe400078e020e */
[----:B------:R-:W-:-:S04]  /*0940*/  IMAD.WIDE R24, R21, 0x4, R4 ;  /* 0x0000000415187825 */ /* 0x000fc800078e0204 */
[----:B0-----:R-:W-:Y:S01]  /*0950*/  IMAD.WIDE R10, R26, 0x4, R6 ;  /* 0x000000041a0a7825 */ /* 0x001fe200078e0206 */
        /* <DEDUP_REMOVED lines=9> */
[----:B------:R-:W5:Y:S04]  /*09f0*/  LDG.E R0, desc[UR4][R24.64+0x4] ;  /* 0x0000040418007981 */ /* 0x000f68000c1e1900 */
[----:B------:R-:W5:Y:S01]  /*0a00*/  LDG.E R21, desc[UR4][R10.64+0x190] ;  /* 0x000190040a157981 */ /* 0x000f62000c1e1900 */
[----:B----4-:R-:W-:Y:S01]  /*0a10*/  IMAD R20, R20, R23, R26 ;  /* 0x0000001714147224 */ /* 0x010fe200078e021a */
[----:B------:R-:W-:-:S03]  /*0a20*/  IADD3 R23, PT, PT, R3, 0x28, RZ ;  /* 0x0000002803177810 */ /* 0x000fc60007ffe0ff */
[----:B---3--:R-:W-:Y:S02]  /*0a30*/  IMAD R20, R22, R27, R20 ;  /* 0x0000001b16147224 */ /* 0x008fe400078e0214 */
[----:B------:R-:W-:-:S04]  /*0a40*/  IMAD.WIDE R26, R23, 0x4, R4 ;  /* 0x00000004171a7825 */ /* 0x000fc800078e0204 */
[----:B------:R-:W-:Y:S01]  /*0a50*/  IMAD.WIDE R22, R28, 0x4, R6 ;  /* 0x000000041c167825 */ /* 0x000fe200078e0206 */
[----:B------:R-:W3:Y:S03]  /*0a60*/  LDG.E R24, desc[UR4][R26.64+-0x4] ;  /* 0xfffffc041a187981 */ /* 0x000ee6000c1e1900 */
[----:B--2---:R-:W-:Y:S01]  /*0a70*/  IMAD R20, R12, R13, R20 ;  /* 0x0000000d0c147224 */ /* 0x004fe200078e0214 */
[----:B------:R-:W3:Y:S04]  /*0a80*/  LDG.E R25, desc[UR4][R22.64+-0x190] ;  /* 0xfffe700416197981 */ /* 0x000ee8000c1e1900 */
[----:B------:R-:W2:Y:S04]  /*0a90*/  LDG.E R12, desc[UR4][R26.64+-0x8] ;  /* 0xfffff8041a0c7981 */ /* 0x000ea8000c1e1900 */
[----:B------:R-:W2:Y:S04]  /*0aa0*/  LDG.E R13, desc[UR4][R22.64+-0x320] ;  /* 0xfffce004160d7981 */ /* 0x000ea8000c1e1900 */
[----:B------:R-:W4:Y:S04]  /*0ab0*/  LDG.E R10, desc[UR4][R26.64] ;  /* 0x000000041a0a7981 */ /* 0x000f28000c1e1900 */
[----:B------:R-:W4:Y:S01]  /*0ac0*/  LDG.E R11, desc[UR4][R22.64] ;  /* 0x00000004160b7981 */ /* 0x000f22000c1e1900 */
[----:B-----5:R-:W-:-:S03]  /*0ad0*/  IMAD R18, R18, R29, R20 ;  /* 0x0000001d12127224 */ /* 0x020fc600078e0214 */
[----:B------:R0:W5:Y:S04]  /*0ae0*/  LDG.E R20, desc[UR4][R26.64+0x4] ;  /* 0x000004041a147981 */ /* 0x000168000c1e1900 */
[----:B------:R-:W5:Y:S01]  /*0af0*/  LDG.E R29, desc[UR4][R22.64+0x190] ;  /* 0x00019004161d7981 */ /* 0x000f62000c1e1900 */
[----:B------:R-:W-:Y:S01]  /*0b00*/  IMAD R14, R14, R15, R18 ;  /* 0x0000000f0e0e7224 */ /* 0x000fe200078e0212 */
[----:B------:R-:W-:Y:S02]  /*0b10*/  IADD3 R15, PT, PT, R3, 0x2c, RZ ;  /* 0x0000002c030f7810 */ /* 0x000fe40007ffe0ff */
[----:B------:R-:W-:Y:S01]  /*0b20*/  IADD3 R28, PT, PT, R9, 0xfa0, RZ ;  /* 0x00000fa0091c7810 */ /* 0x000fe20007ffe0ff */
        /* <DEDUP_REMOVED lines=8> */
[----:B0-----:R-:W-:-:S03]  /*0bb0*/  IMAD R26, R0, R21, R8 ;  /* 0x00000015001a7224 */ /* 0x001fc600078e0208 */
[----:B------:R-:W5:Y:S04]  /*0bc0*/  LDG.E R8, desc[UR4][R16.64] ;  /* 0x0000000410087981 */ /* 0x000f68000c1e1900 */
[----:B------:R-:W5:Y:S01]  /*0bd0*/  LDG.E R23, desc[UR4][R14.64] ;  /* 0x000000040e177981 */ /* 0x000f62000c1e1900 */
[----:B------:R-:W-:-:S03]  /*0be0*/  IADD3 R28, PT, PT, R9, 0x1130, RZ ;  /* 0x00001130091c7810 */ /* 0x000fc60007ffe0ff */
[----:B------:R-:W5:Y:S04]  /*0bf0*/  LDG.E R0, desc[UR4][R16.64+0x4] ;  /* 0x0000040410007981 */ /* 0x000f68000c1e1900 */
[----:B------:R-:W5:Y:S01]  /*0c00*/  LDG.E R21, desc[UR4][R14.64+0x190] ;  /* 0x000190040e157981 */ /* 0x000f62000c1e1900 */
[----:B--2---:R-:W-:Y:S01]  /*0c10*/  IMAD R12, R12, R13, R26 ;  /* 0x0000000d0c0c7224 */ /* 0x004fe200078e021a */
[----:B------:R-:W-:-:S03]  /*0c20*/  IADD3 R13, PT, PT, R3, 0x30, RZ ;  /* 0x00000030030d7810 */ /* 0x000fc60007ffe0ff */
[----:B---3--:R-:W-:Y:S02]  /*0c30*/  IMAD R26, R24, R25, R12 ;  /* 0x00000019181a7224 */ /* 0x008fe400078e020c */
[----:B------:R-:W-:-:S04]  /*0c40*/  IMAD.WIDE R12, R13, 0x4, R4 ;  /* 0x000000040d0c7825 */ /* 0x000fc800078e0204 */
[----:B------:R-:W-:Y:S01]  /*0c50*/  IMAD.WIDE R24, R28, 0x4, R6 ;  /* 0x000000041c187825 */ /* 0x000fe200078e0206 */
[----:B------:R-:W2:Y:S03]  /*0c60*/  LDG.E R16, desc[UR4][R12.64+-0x4] ;  /* 0xfffffc040c107981 */ /* 0x000ea6000c1e1900 */
[----:B----4-:R-:W-:Y:S01]  /*0c70*/  IMAD R26, R10, R11, R26 ;  /* 0x0000000b0a1a7224 */ /* 0x010fe200078e021a */
[----:B------:R-:W2:Y:S04]  /*0c80*/  LDG.E R17, desc[UR4][R24.64+-0x190] ;  /* 0xfffe700418117981 */ /* 0x000ea8000c1e1900 */
[----:B------:R-:W3:Y:S04]  /*0c90*/  LDG.E R10, desc[UR4][R12.64+-0x8] ;  /* 0xfffff8040c0a7981 */ /* 0x000ee8000c1e1900 */
[----:B------:R-:W3:Y:S04]  /*0ca0*/  LDG.E R11, desc[UR4][R24.64+-0x320] ;  /* 0xfffce004180b7981 */ /* 0x000ee8000c1e1900 */
[----:B------:R-:W4:Y:S04]  /*0cb0*/  LDG.E R14, desc[UR4][R12.64] ;  /* 0x000000040c0e7981 */ /* 0x000f28000c1e1900 */
[----:B------:R-:W4:Y:S01]  /*0cc0*/  LDG.E R15, desc[UR4][R24.64] ;  /* 0x00000004180f7981 */ /* 0x000f22000c1e1900 */
[----:B-----5:R-:W-:-:S03]  /*0cd0*/  IMAD R26, R20, R29, R26 ;  /* 0x0000001d141a7224 */ /* 0x020fc600078e021a */
[----:B------:R-:W5:Y:S04]  /*0ce0*/  LDG.E R20, desc[UR4][R12.64+0x4] ;  /* 0x000004040c147981 */ /* 0x000f68000c1e1900 */
[----:B------:R2:W5:Y:S01]  /*0cf0*/  LDG.E R29, desc[UR4][R24.64+0x190] ;  /* 0x00019004181d7981 */ /* 0x000562000c1e1900 */
        /* <DEDUP_REMOVED lines=16> */
[----:B---3--:R-:W-:Y:S01]  /*0e00*/  IMAD R10, R10, R11, R28 ;  /* 0x0000000b0a0a7224 */ /* 0x008fe200078e021c */
[----:B------:R-:W-:-:S02]  /*0e10*/  IADD3 R11, PT, PT, R3, 0x38, RZ ;  /* 0x00000038030b7810 */ /* 0x000fc40007ffe0ff */
[----:B------:R-:W-:Y:S01]  /*0e20*/  IADD3 R28, PT, PT, R9, 0x1450, RZ ;  /* 0x00001450091c7810 */ /* 0x000fe20007ffe0ff */
        /* <DEDUP_REMOVED lines=11> */
[----:B------:R0:W5:Y:S01]  /*0ee0*/  LDG.E R20, desc[UR4][R10.64+0x4] ;  /* 0x000004040a147981 */ /* 0x000162000c1e1900 */
[----:B------:R-:W-:Y:S01]  /*0ef0*/  IMAD R12, R12, R23, R26 ;  /* 0x000000170c0c7224 */ /* 0x000fe200078e021a */
[----:B------:R-:W-:-:S02]  /*0f00*/  IADD3 R23, PT, PT, R3, 0x3c, RZ ;  /* 0x0000003c03177810 */ /* 0x000fc40007ffe0ff */
[----:B------:R-:W-:Y:S01]  /*0f10*/  IADD3 R26, PT, PT, R9, 0x15e0, RZ ;  /* 0x000015e0091a7810 */ /* 0x000fe20007ffe0ff */
[----:B------:R-:W-:Y:S01]  /*0f20*/  IMAD R12, R22, R25, R12 ;  /* 0x00000019160c7224 */ /* 0x000fe200078e020c */
[----:B------:R-:W5:Y:S01]  /*0f30*/  LDG.E R29, desc[UR4][R16.64+0x190] ;  /* 0x00019004101d7981 */ /* 0x000f62000c1e1900 */
[----:B------:R-:W-:-:S04]  /*0f40*/  IMAD.WIDE R22, R23, 0x4, R4 ;  /* 0x0000000417167825 */ /* 0x000fc800078e0204 */
[----:B0-----:R-:W-:-:S04]  /*0f50*/  IMAD.WIDE R10, R26, 0x4, R6 ;  /* 0x000000041a0a7825 */ /* 0x001fc800078e0206 */
[----:B------:R-:W-:Y:S01]  /*0f60*/  IMAD R8, R8, R13, R12 ;  /* 0x0000000d08087224 */ /* 0x000fe200078e020c */
[----:B------:R-:W5:Y:S04]  /*0f70*/  LDG.E R16, desc[UR4][R22.64+-0x4] ;  /* 0xfffffc0416107981 */ /* 0x000f68000c1e1900 */
        /* <DEDUP_REMOVED lines=21> */
[----:B-----5:R-:W-:Y:S01]  /*10d0*/  IMAD R20, R20, R29, R24 ;  /* 0x0000001d14147224 */ /* 0x020fe200078e0218 */
[----:B------:R-:W-:-:S02]  /*10e0*/  IADD3 R28, PT, PT, R9, 0x1900, RZ ;  /* 0x00001900091c7810 */ /* 0x000fc40007ffe0ff */
[----:B------:R0:W5:Y:S01]  /*10f0*/  LDG.E R24, desc[UR4][R26.64+0x4] ;  /* 0x000004041a187981 */ /* 0x000162000c1e1900 */
[----:B------:R-:W-:Y:S01]  /*1100*/  IMAD R12, R12, R13, R20 ;  /* 0x0000000d0c0c7224 */ /* 0x000fe200078e0214 */
[----:B------:R-:W-:Y:S02]  /*1110*/  IADD3 R13, PT, PT, R3, 0x44, RZ ;  /* 0x00000044030d7810 */ /* 0x000fe40007ffe0ff */
[----:B------:R-:W5:Y:S01]  /*1120*/  LDG.E R29, desc[UR4][R14.64+0x190] ;  /* 0x000190040e1d7981 */ /* 0x000f62000c1e1900 */
[----:B------:R-:W-:Y:S02]  /*1130*/  IMAD R20, R16, R17, R12 ;  /* 0x0000001110147224 */ /* 0x000fe400078e020c */
[----:B------:R-:W-:-:S04]  /*1140*/  IMAD.WIDE R16, R13, 0x4, R4 ;  /* 0x000000040d107825 */ /* 0x000fc800078e0204 */
[----:B------:R-:W-:Y:S01]  /*1150*/  IMAD.WIDE R12, R28, 0x4, R6 ;  /* 0x000000041c0c7825 */ /* 0x000fe200078e0206 */
[----:B------:R-:W5:Y:S03]  /*1160*/  LDG.E R14, desc[UR4][R16.64+-0x4] ;  /* 0xfffffc04100e7981 */ /* 0x000f66000c1e1900 */
[----:B------:R-:W-:Y:S02]  /*1170*/  IMAD R8, R8, R25, R20 ;  /* 0x0000001908087224 */ /* 0x000fe400078e0214 */
        /* <DEDUP_REMOVED lines=21> */
[----:B-----5:R-:W-:Y:S01]  /*12d0*/  IMAD R24, R24, R29, R26 ;  /* 0x0000001d18187224 */ /* 0x020fe200078e021a */
[----:B------:R-:W-:-:S02]  /*12e0*/  IADD3 R28, PT, PT, R9, 0x1c20, RZ ;  /* 0x00001c20091c7810 */ /* 0x000fc40007ffe0ff */
[----:B------:R-:W5:Y:S01]  /*12f0*/  LDG.E R29, desc[UR4][R18.64+0x190] ;  /* 0x00019004121d7981 */ /* 0x000f62000c1e1900 */
[----:B------:R-:W-:Y:S01]  /*1300*/  IMAD R24, R20, R25, R24 ;  /* 0x0000001914187224 */ /* 0x000fe200078e0218 */
[----:B------:R-:W-:Y:S02]  /*1310*/  IADD3 R25, PT, PT, R3, 0x4c, RZ ;  /* 0x0000004c03197810 */ /* 0x000fe40007ffe0ff */
[----:B------:R-:W5:Y:S01]  /*1320*/  LDG.E R20, desc[UR4][R22.64+0x4] ;  /* 0x0000040416147981 */ /* 0x000f62000c1e1900 */
        /* <DEDUP_REMOVED lines=13> */
[----:B------:R0:W5:Y:S01]  /*1400*/  LDG.E R19, desc[UR4][R24.64+0x190] ;  /* 0x0001900418137981 */ /* 0x000162000c1e1900 */
[----:B---3--:R-:W-:Y:S01]  /*1410*/  IMAD R10, R10, R11, R26 ;  /* 0x0000000b0a0a7224 */ /* 0x008fe200078e021a */
[----:B------:R-:W-:-:S03]  /*1420*/  IADD3 R11, PT, PT, R3, 0x50, RZ ;  /* 0x00000050030b7810 */ /* 0x000fc60007ffe0ff */
[----:B--2---:R-:W-:Y:S02]  /*1430*/  IMAD R26, R16, R17, R10 ;  /* 0x00000011101a7224 */ /* 0x004fe400078e020a */
[----:B------:R-:W-:-:S04]  /*1440*/  IMAD.WIDE R10, R11, 0x4, R4 ;  /* 0x000000040b0a7825 */ /* 0x000fc800078e0204 */
[----:B------:R-:W-:Y:S01]  /*1450*/  IMAD.WIDE R16, R28, 0x4, R6 ;  /* 0x000000041c107825 */ /* 0x000fe200078e0206 */
[----:B------:R-:W2:Y:S03]  /*1460*/  LDG.E R14, desc[UR4][R10.64+-0x4] ;  /* 0xfffffc040a0e7981 */ /* 0x000ea6000c1e1900 */
[----:B----4-:R-:W-:Y:S01]  /*1470*/  IMAD R26, R12, R13, R26 ;  /* 0x0000000d0c1a7224 */ /* 0x010fe200078e021a */
[----:B------:R-:W2:Y:S04]  /*1480*/  LDG.E R15, desc[UR4][R16.64+-0x190] ;  /* 0xfffe7004100f7981 */ /* 0x000ea8000c1e1900 */
[----:B------:R-:W3:Y:S04]  /*1490*/  LDG.E R12, desc[UR4][R10.64+-0x8] ;  /* 0xfffff8040a0c7981 */ /* 0x000ee8000c1e1900 */
[----:B------:R-:W3:Y:S01]  /*14a0*/  LDG.E R13, desc[UR4][R16.64+-0x320] ;  /* 0xfffce004100d7981 */ /* 0x000ee2000c1e1900 */
[----:B-----5:R-:W-:Y:S01]  /*14b0*/  IMAD R29, R20, R29, R26 ;  /* 0x0000001d141d7224 */ /* 0x020fe200078e021a */
[----:B0-----:R-:W-:-:S02]  /*14c0*/  IADD3 R25, PT, PT, R3, 0x54, RZ ;  /* 0x0000005403197810 */ /* 0x001fc40007ffe0ff */
[----:B------:R-:W4:Y:S04]  /*14d0*/  LDG.E R20, desc[UR4][R10.64] ;  /* 0x000000040a147981 */ /* 0x000f28000c1e1900 */
[----:B------:R-:W5:Y:S01]  /*14e0*/  LDG.E R26, desc[UR4][R10.64+0x4] ;  /* 0x000004040a1a7981 */ /* 0x000f62000c1e1900 */
[----:B------:R-:W-:Y:S01]  /*14f0*/  IMAD R22, R22, R27, R29 ;  /* 0x0000001b16167224 */ /* 0x000fe200078e021d */
[----:B------:R-:W-:Y:S02]  /*1500*/  IADD3 R29, PT, PT, R9, 0x1f40, RZ ;  /* 0x00001f40091d7810 */ /* 0x000fe40007ffe0ff */
[----:B------:R-:W4:Y:S01]  /*1510*/  LDG.E R27, desc[UR4][R16.64] ;  /* 0x00000004101b7981 */ /* 0x000f22000c1e1900 */
[----:B------:R-:W-:Y:S02]  /*1520*/  IMAD R18, R18, R23, R22 ;  /* 0x0000001712127224 */ /* 0x000fe400078e0216 */
[----:B------:R-:W-:Y:S01]  /*1530*/  IMAD.WIDE R24, R25, 0x4, R4 ;  /* 0x0000000419187825 */ /* 0x000fe200078e0204 */
[----:B------:R-:W5:Y:S03]  /*1540*/  LDG.E R28, desc[UR4][R16.64+0x190] ;  /* 0x00019004101c7981 */ /* 0x000f66000c1e1900 */
        /* <DEDUP_REMOVED lines=17> */
[----:B------:R-:W2:Y:S04]  /*1660*/  LDG.E R18, desc[UR4][R14.64+-0x8] ;  /* 0xfffff8040e127981 */ /* 0x000ea8000c1e1900 */
[----:B------:R-:W2:Y:S01]  /*1670*/  LDG.E R21, desc[UR4][R12.64+-0x320] ;  /* 0xfffce0040c157981 */ /* 0x000ea2000c1e1900 */
[----:B----4-:R-:W-:-:S03]  /*1680*/  IMAD R27, R20, R27, R22 ;  /* 0x0000001b141b7224 */ /* 0x010fc600078e0216 */
[----:B------:R-:W3:Y:S01]  /*1690*/  LDG.E R20, desc[UR4][R14.64+-0x4] ;  /* 0xfffffc040e147981 */ /* 0x000ee2000c1e1900 */
[----:B-----5:R-:W-:-:S03]  /*16a0*/  IMAD R26, R26, R28, R27 ;  /* 0x0000001c1a1a7224 */ /* 0x020fc600078e021b */
[----:B------:R-:W3:Y:S01]  /*16b0*/  LDG.E R25, desc[UR4][R12.64+-0x190] ;  /* 0xfffe70040c197981 */ /* 0x000ee2000c1e1900 */
[----:B------:R-:W-:-:S03]  /*16c0*/  IADD3 R28, PT, PT, R9, 0x23f0, RZ ;  /* 0x000023f0091c7810 */ /* 0x000fc60007ffe0ff */
[----:B------:R-:W4:Y:S01]  /*16d0*/  LDG.E R22, desc[UR4][R14.64] ;  /* 0x000000040e167981 */ /* 0x000f22000c1e1900 */
[----:B------:R-:W-:Y:S01]  /*16e0*/  IMAD R8, R8, R11, R26 ;  /* 0x0000000b08087224 */ /* 0x000fe200078e021a */
[----:B------:R-:W-:Y:S02]  /*16f0*/  IADD3 R26, PT, PT, R9, 0x2260, RZ ;  /* 0x00002260091a7810 */ /* 0x000fe40007ffe0ff */
[----:B------:R-:W-:Y:S01]  /*1700*/  IADD3 R11, PT, PT, R3, 0x5c, RZ ;  /* 0x0000005c030b7810 */ /* 0x000fe20007ffe0ff */
[----:B------:R-:W4:Y:S01]  /*1710*/  LDG.E R27, desc[UR4][R12.64] ;  /* 0x000000040c1b7981 */ /* 0x000f22000c1e1900 */
[----:B------:R-:W-:Y:S02]  /*1720*/  IMAD R29, R10, R29, R8 ;  /* 0x0000001d0a1d7224 */ /* 0x000fe400078e0208 */
[----:B------:R-:W-:Y:S01]  /*1730*/  IMAD.WIDE R8, R26, 0x4, R6 ;  /* 0x000000041a087825 */ /* 0x000fe200078e0206 */
[----:B------:R-:W5:Y:S03]  /*1740*/  LDG.E R23, desc[UR4][R14.64+0x4] ;  /* 0x000004040e177981 */ /* 0x000f66000c1e1900 */
[----:B------:R-:W-:Y:S01]  /*1750*/  IMAD.WIDE R10, R11, 0x4, R4 ;  /* 0x000000040b0a7825 */ /* 0x000fe200078e0204 */
[----:B------:R-:W5:Y:S03]  /*1760*/  LDG.E R24, desc[UR4][R12.64+0x190] ;  /* 0x000190040c187981 */ /* 0x000f66000c1e1900 */
[----:B------:R-:W-:-:S02]  /*1770*/  IMAD R17, R0, R17, R29 ;  /* 0x0000001100117224 */ /* 0x000fc400078e021d */
[----:B------:R-:W5:Y:S04]  /*1780*/  LDG.E R0, desc[UR4][R10.64+-0x8] ;  /* 0xfffff8040a007981 */ /* 0x000f68000c1e1900 */
[----:B------:R-:W5:Y:S01]  /*1790*/  LDG.E R15, desc[UR4][R8.64+-0x320] ;  /* 0xfffce004080f7981 */ /* 0x000f62000c1e1900 */
[----:B------:R-:W-:-:S03]  /*17a0*/  IADD3 R29, PT, PT, R3, 0x60, RZ ;  /* 0x00000060031d7810 */ /* 0x000fc60007ffe0ff */
[----:B------:R-:W5:Y:S01]  /*17b0*/  LDG.E R13, desc[UR4][R8.64+-0x190] ;  /* 0xfffe7004080d7981 */ /* 0x000f62000c1e1900 */
[----:B------:R-:W-:-:S03]  /*17c0*/  IMAD R26, R16, R19, R17 ;  /* 0x00000013101a7224 */ /* 0x000fc600078e0211 */
[----:B------:R-:W5:Y:S01]  /*17d0*/  LDG.E R12, desc[UR4][R10.64+-0x4] ;  /* 0xfffffc040a0c7981 */ /* 0x000f62000c1e1900 */
[----:B------:R-:W-:-:S03]  /*17e0*/  IMAD.WIDE R6, R28, 0x4, R6 ;  /* 0x000000041c067825 */ /* 0x000fc600078e0206 */
[----:B------:R-:W5:Y:S01]  /*17f0*/  LDG.E R14, desc[UR4][R10.64] ;  /* 0x000000040a0e7981 */ /* 0x000f62000c1e1900 */
[----:B------:R-:W-:-:S03]  /*1800*/  IMAD.WIDE R4, R29, 0x4, R4 ;  /* 0x000000041d047825 */ /* 0x000fc600078e0204 */
[----:B------:R-:W5:Y:S04]  /*1810*/  LDG.E R17, desc[UR4][R8.64] ;  /* 0x0000000408117981 */ /* 0x000f68000c1e1900 */
[----:B------:R-:W5:Y:S04]  /*1820*/  LDG.E R16, desc[UR4][R10.64+0x4] ;  /* 0x000004040a107981 */ /* 0x000f68000c1e1900 */
[----:B------:R2:W5:Y:S04]  /*1830*/  LDG.E R19, desc[UR4][R8.64+0x190] ;  /* 0x0001900408137981 */ /* 0x000568000c1e1900 */
[----:B------:R-:W5:Y:S04]  /*1840*/  LDG.E R29, desc[UR4][R6.64+-0x320] ;  /* 0xfffce004061d7981 */ /* 0x000f68000c1e1900 */
[----:B------:R-:W5:Y:S04]  /*1850*/  LDG.E R28, desc[UR4][R4.64+0x4] ;  /* 0x00000404041c7981 */ /* 0x000f68000c1e1900 */
[----:B------:R-:W5:Y:S04]  /*1860*/  LDG.E R10, desc[UR4][R6.64] ;  /* 0x00000004060a7981 */ /* 0x000f68000c1e1900 */
[----:B------:R-:W5:Y:S01]  /*1870*/  LDG.E R11, desc[UR4][R6.64+0x190] ;  /* 0x00019004060b7981 */ /* 0x000f62000c1e1900 */
[----:B--2---:R-:W-:-:S03]  /*1880*/  IMAD R8, R18, R21, R26 ;  /* 0x0000001512087224 */ /* 0x004fc600078e021a */
[----:B------:R-:W2:Y:S04]  /*1890*/  LDG.E R26, desc[UR4][R4.64+-0x8] ;  /* 0xfffff804041a7981 */ /* 0x000ea8000c1e1900 */
[----:B------:R-:W2:Y:S04]  /*18a0*/  LDG.E R21, desc[UR4][R4.64+-0x4] ;  /* 0xfffffc0404157981 */ /* 0x000ea8000c1e1900 */
[----:B------:R-:W2:Y:S04]  /*18b0*/  LDG.E R18, desc[UR4][R4.64] ;  /* 0x0000000404127981 */ /* 0x000ea8000c1e1900 */
[----:B------:R-:W2:Y:S01]  /*18c0*/  LDG.E R4, desc[UR4][R6.64+-0x190] ;  /* 0xfffe700406047981 */ /* 0x000ea2000c1e1900 */
[----:B---3--:R-:W-:-:S02]  /*18d0*/  IMAD R20, R20, R25, R8 ;  /* 0x0000001914147224 */ /* 0x008fc400078e0208 */
[----:B------:R-:W0:Y:S02]  /*18e0*/  LDC.64 R8, c[0x0][0x390] ;  /* 0x0000e400ff087b82 */ /* 0x000e240000000a00 */
[----:B----4-:R-:W-:-:S04]  /*18f0*/  IMAD R20, R22, R27, R20 ;  /* 0x0000001b16147224 */ /* 0x010fc800078e0214 */
[----:B-----5:R-:W-:-:S04]  /*1900*/  IMAD R20, R23, R24, R20 ;  /* 0x0000001817147224 */ /* 0x020fc800078e0214 */
[----:B------:R-:W-:-:S04]  /*1910*/  IMAD R0, R0, R15, R20 ;  /* 0x0000000f00007224 */ /* 0x000fc800078e0214 */
[----:B------:R-:W-:-:S04]  /*1920*/  IMAD R0, R12, R13, R0 ;  /* 0x0000000d0c007224 */ /* 0x000fc800078e0200 */
[----:B------:R-:W-:-:S04]  /*1930*/  IMAD R0, R14, R17, R0 ;  /* 0x000000110e007224 */ /* 0x000fc800078e0200 */
[----:B------:R-:W-:Y:S01]  /*1940*/  IMAD R0, R16, R19, R0 ;  /* 0x0000001310007224 */ /* 0x000fe200078e0200 */
[----:B------:R-:W-:-:S05]  /*1950*/  IADD3 R3, PT, PT, R3, R2, RZ ;  /* 0x0000000203037210 */ /* 0x000fca0007ffe0ff */
[----:B0-----:R-:W-:-:S04]  /*1960*/  IMAD.WIDE R8, R3, 0x4, R8 ;  /* 0x0000000403087825 */ /* 0x001fc800078e0208 */
[----:B--2---:R-:W-:-:S04]  /*1970*/  IMAD R26, R26, R29, R0 ;  /* 0x0000001d1a1a7224 */ /* 0x004fc800078e0200 */
[----:B------:R-:W-:-:S04]  /*1980*/  IMAD R21, R21, R4, R26 ;  /* 0x0000000415157224 */ /* 0x000fc800078e021a */
[----:B------:R-:W-:-:S04]  /*1990*/  IMAD R10, R18, R10, R21 ;  /* 0x0000000a120a7224 */ /* 0x000fc800078e0215 */
[----:B------:R-:W-:-:S05]  /*19a0*/  IMAD R11, R28, R11, R10 ;  /* 0x0000000b1c0b7224 */ /* 0x000fca00078e020a */
[----:B------:R-:W-:Y:S01]  /*19b0*/  STG.E desc[UR4][R8.64], R11 ;  /* 0x0000000b08007986 */ /* 0x000fe2000c101904 */
[----:B------:R-:W-:Y:S05]  /*19c0*/  EXIT ;  /* 0x000000000000794d */ /* 0x000fea0003800000 */
.L_x_0:
[----:B------:R-:W-:-:S00]  /*19d0*/  BRA `(.L_x_0) ;  /* 0xfffffffc00fc7947 */ /* 0x000fc0000383ffff */
[----:B------:R-:W-:-:S00]  /*19e0*/  NOP ;  /* 0x0000000000007918 */ /* 0x000fc00000000000 */
        /* <DEDUP_REMOVED lines=9> */
.L_x_1:


//--------------------- .nv.shared.reserved.0     --------------------------
	.section	.nv.shared.reserved.0,"aw",@nobits
	.weak		__nv_reservedSMEM_offset_0_alias
	.size		__nv_reservedSMEM_offset_0_alias, 0, 64
	.other		__nv_reservedSMEM_offset_0_alias,@"STO_CUDA_RESERVED_SHARED STV_DEFAULT"
__nv_reservedSMEM_offset_0_alias:
	.zero		0
	.zero		64


//--------------------- .nv.constant0._Z12multMatricesPiS_S_ii --------------------------
	.section	.nv.constant0._Z12multMatricesPiS_S_ii,"a",@progbits
	.sectionflags	@""
	.align	4
.nv.constant0._Z12multMatricesPiS_S_ii:
	.zero		928


//--------------------- SYMBOLS --------------------------

	.type		.nv.reservedSmem.offset0,@object
	.size		.nv.reservedSmem.offset0,0x4
